//
// Generated by NVIDIA NVVM Compiler
//
// Compiler Build ID: CL-36424714
// Cuda compilation tools, release 13.0, V13.0.88
// Based on NVVM 20.0.0
//

.version 9.0
.target sm_100
.address_size 64

	// .globl	hello_world

.visible .entry hello_world(
	.param .u64 .ptr .align 1 hello_world_param_0,
	.param .u64 .ptr .align 1 hello_world_param_1
)
{
	.reg .b32 	%r<2>;
	.reg .b32 	%f<2>;
	.reg .b64 	%rd<8>;

	ld.param.u64 	%rd1, [hello_world_param_0];
	ld.param.u64 	%rd2, [hello_world_param_1];
	cvta.to.global.u64 	%rd3, %rd2;
	cvta.to.global.u64 	%rd4, %rd1;
	mov.u32 	%r1, %tid.x;
	mul.wide.u32 	%rd5, %r1, 4;
	add.s64 	%rd6, %rd4, %rd5;
	ld.global.f32 	%f1, [%rd6];
	add.s64 	%rd7, %rd3, %rd5;
	st.global.f32 	[%rd7], %f1;
	ret;

}


// ===== COMPILED SASS (sm_100) =====

	.target	sm_100

	.elftype	@"ET_EXEC"


//--------------------- .note.nv.tkinfo           --------------------------
	.section	.note.nv.tkinfo,"",@"SHT_NOTE"
	.sectionflags	@"SHF_NOTE_NV_TKINFO"
	.tkinfo
        /*0018*/ 	.word	0x00000002
        /*0030*/ 	.string	""
        /*0030*/ 	.string	"ptxas"
        /*0030*/ 	.string	"Cuda compilation tools, release 13.0, V13.0.88"
        /*0030*/ 	.string	"Build cuda_13.0.r13.0/compiler.36424714_0"
        /*0030*/ 	.string	"-arch sm_100 -m 64 "



//--------------------- .note.nv.cuinfo           --------------------------
	.section	.note.nv.cuinfo,"",@"SHT_NOTE"
	.sectionflags	@"SHF_NOTE_NV_CUINFO"
        /*0018*/ 	.short	0x0002
        /*001a*/ 	.short	0x0064
        /*001c*/ 	.short	0x0082
	.zero		2


//--------------------- .nv.info                  --------------------------
	.section	.nv.info,"",@"SHT_CUDA_INFO"
	.align	4


	//----- nvinfo : EIATTR_REGCOUNT
	.align		4
        /*0000*/ 	.byte	0x04, 0x2f
        /*0002*/ 	.short	(.L_1 - .L_0)
	.align		4
.L_0:
        /*0004*/ 	.word	index@(hello_world)
        /*0008*/ 	.word	0x0000000a


	//----- nvinfo : EIATTR_FRAME_SIZE
	.align		4
.L_1:
        /*000c*/ 	.byte	0x04, 0x11
        /*000e*/ 	.short	(.L_3 - .L_2)
	.align		4
.L_2:
        /*0010*/ 	.word	index@(hello_world)
        /*0014*/ 	.word	0x00000000


	//----- nvinfo : EIATTR_MIN_STACK_SIZE
	.align		4
.L_3:
        /*0018*/ 	.byte	0x04, 0x12
        /*001a*/ 	.short	(.L_5 - .L_4)
	.align		4
.L_4:
        /*001c*/ 	.word	index@(hello_world)
        /*0020*/ 	.word	0x00000000
.L_5:


//--------------------- .nv.compat                --------------------------
	.section	.nv.compat,"",@"SHT_CUDA_COMPAT_INFO"
	.align	4
        /*0000*/ 	.byte	0x02, 0x09, 0x00, 0x00, 0x02, 0x02, 0x01, 0x00, 0x02, 0x05, 0x05, 0x00, 0x03, 0x07, 0x01, 0x01
        /*0010*/ 	.byte	0x02, 0x03, 0x00, 0x00, 0x02, 0x06, 0x01, 0x00, 0x04, 0x0b, 0x08, 0x00, 0x09, 0x00, 0x00, 0x00
        /*0020*/ 	.byte	0x00, 0x00, 0x00, 0x00


//--------------------- .nv.info.hello_world      --------------------------
	.section	.nv.info.hello_world,"",@"SHT_CUDA_INFO"
	.sectionflags	@""
	.align	4


	//----- nvinfo : EIATTR_CUDA_API_VERSION
	.align		4
        /*0000*/ 	.byte	0x04, 0x37
        /*0002*/ 	.short	(.L_7 - .L_6)
.L_6:
        /*0004*/ 	.word	0x00000082


	//----- nvinfo : EIATTR_KPARAM_INFO
	.align		4
.L_7:
        /*0008*/ 	.byte	0x04, 0x17
        /*000a*/ 	.short	(.L_9 - .L_8)
.L_8:
        /*000c*/ 	.word	0x00000000
        /*0010*/ 	.short	0x0001
        /*0012*/ 	.short	0x0008
        /*0014*/ 	.byte	0x00, 0xf5, 0x21, 0x00


	//----- nvinfo : EIATTR_KPARAM_INFO
	.align		4
.L_9:
        /*0018*/ 	.byte	0x04, 0x17
        /*001a*/ 	.short	(.L_11 - .L_10)
.L_10:
        /*001c*/ 	.word	0x00000000
        /*0020*/ 	.short	0x0000
        /*0022*/ 	.short	0x0000
        /*0024*/ 	.byte	0x00, 0xf5, 0x21, 0x00


	//----- nvinfo : EIATTR_SPARSE_MMA_MASK
	.align		4
.L_11:
        /*0028*/ 	.byte	0x03, 0x50
        /*002a*/ 	.short	0x0000


	//----- nvinfo : EIATTR_MAXREG_COUNT
	.align		4
        /*002c*/ 	.byte	0x03, 0x1b
        /*002e*/ 	.short	0x00ff


	//----- nvinfo : EIATTR_MERCURY_ISA_VERSION
	.align		4
        /*0030*/ 	.byte	0x03, 0x5f
        /*0032*/ 	.short	0x0101


	//----- nvinfo : EIATTR_VRC_CTA_INIT_COUNT
	.align		4
        /*0034*/ 	.byte	0x02, 0x4a
	.zero		1
	.zero		1


	//----- nvinfo : EIATTR_EXIT_INSTR_OFFSETS
	.align		4
        /*0038*/ 	.byte	0x04, 0x1c
        /*003a*/ 	.short	(.L_13 - .L_12)


	//   ....[0]....
.L_12:
        /*003c*/ 	.word	0x00000090


	//----- nvinfo : EIATTR_CBANK_PARAM_SIZE
	.align		4
.L_13:
        /*0040*/ 	.byte	0x03, 0x19
        /*0042*/ 	.short	0x0010


	//----- nvinfo : EIATTR_PARAM_CBANK
	.align		4
        /*0044*/ 	.byte	0x04, 0x0a
        /*0046*/ 	.short	(.L_15 - .L_14)
	.align		4
.L_14:
        /*0048*/ 	.word	index@(.nv.constant0.hello_world)
        /*004c*/ 	.short	0x0380
        /*004e*/ 	.short	0x0010


	//----- nvinfo : EIATTR_SW_WAR
	.align		4
.L_15:
        /*0050*/ 	.byte	0x04, 0x36
        /*0052*/ 	.short	(.L_17 - .L_16)
.L_16:
        /*0054*/ 	.word	0x00000008
.L_17:


//--------------------- .nv.callgraph             --------------------------
	.section	.nv.callgraph,"",@"SHT_CUDA_CALLGRAPH"
	.align	4
	.sectionentsize	8
	.align		4
        /*0000*/ 	.word	0x00000000
	.align		4
        /*0004*/ 	.word	0xffffffff
	.align		4
        /*0008*/ 	.word	0x00000000
	.align		4
        /*000c*/ 	.word	0xfffffffe
	.align		4
        /*0010*/ 	.word	0x00000000
	.align		4
        /*0014*/ 	.word	0xfffffffd
	.align		4
        /*0018*/ 	.word	0x00000000
	.align		4
        /*001c*/ 	.word	0xfffffffc


//--------------------- .text.hello_world         --------------------------
	.section	.text.hello_world,"ax",@progbits
	.align	128
        .global         hello_world
        .type           hello_world,@function
        .size           hello_world,(.L_x_1 - hello_world)
        .other          hello_world,@"STO_CUDA_ENTRY STV_DEFAULT"
hello_world:
.text.hello_world:
[----:B------:R-:W-:Y:S01]  /*0000*/  LDC R1, c[0x0][0x37c] ;  /* 0x0000df00ff017b82 */ /* 0x000fe20000000800 */
[----:B------:R-:W0:Y:S07]  /*0010*/  S2R R7, SR_TID.X ;  /* 0x0000000000077919 */ /* 0x000e2e0000002100 */
[----:B------:R-:W0:Y:S01]  /*0020*/  LDC.64 R2, c[0x0][0x380] ;  /* 0x0000e000ff027b82 */ /* 0x000e220000000a00 */
[----:B------:R-:W1:Y:S07]  /*0030*/  LDCU.64 UR4, c[0x0][0x358] ;  /* 0x00006b00ff0477ac */ /* 0x000e6e0008000a00 */
[----:B------:R-:W2:Y:S01]  /*0040*/  LDC.64 R4, c[0x0][0x388] ;  /* 0x0000e200ff047b82 */ /* 0x000ea20000000a00 */
[----:B0-----:R-:W-:-:S06]  /*0050*/  IMAD.WIDE.U32 R2, R7, 0x4, R2 ;  /* 0x0000000407027825 */ /* 0x001fcc00078e0002 */
[----:B-1----:R-:W3:Y:S01]  /*0060*/  LDG.E R3, desc[UR4][R2.64] ;  /* 0x0000000402037981 */ /* 0x002ee2000c1e1900 */
[----:B--2---:R-:W-:-:S05]  /*0070*/  IMAD.WIDE.U32 R4, R7, 0x4, R4 ;  /* 0x0000000407047825 */ /* 0x004fca00078e0004 */
[----:B---3--:R-:W-:Y:S01]  /*0080*/  STG.E desc[UR4][R4.64], R3 ;  /* 0x0000000304007986 */ /* 0x008fe2000c101904 */
[----:B------:R-:W-:Y:S05]  /*0090*/  EXIT ;  /* 0x000000000000794d */ /* 0x000fea0003800000 */
.L_x_0:
[----:B------:R-:W-:-:S00]  /*00a0*/  BRA `(.L_x_0) ;  /* 0xfffffffc00fc7947 */ /* 0x000fc0000383ffff */
[----:B------:R-:W-:-:S00]  /*00b0*/  NOP ;  /* 0x0000000000007918 */ /* 0x000fc00000000000 */
        /* <DEDUP_REMOVED lines=12> */
.L_x_1:


//--------------------- .nv.shared.reserved.0     --------------------------
	.section	.nv.shared.reserved.0,"aw",@nobits
	.weak		__nv_reservedSMEM_offset_0_alias
	.size		__nv_reservedSMEM_offset_0_alias, 0, 64
	.other		__nv_reservedSMEM_offset_0_alias,@"STO_CUDA_RESERVED_SHARED STV_DEFAULT"
__nv_reservedSMEM_offset_0_alias:
	.zero		0
	.zero		64


//--------------------- .nv.constant0.hello_world --------------------------
	.section	.nv.constant0.hello_world,"a",@progbits
	.sectionflags	@""
	.align	4
.nv.constant0.hello_world:
	.zero		912


//--------------------- SYMBOLS --------------------------

	.type		.nv.reservedSmem.offset0,@object
	.size		.nv.reservedSmem.offset0,0x4
